//
// Generated by NVIDIA NVVM Compiler
//
// Compiler Build ID: CL-36424714
// Cuda compilation tools, release 13.0, V13.0.88
// Based on NVVM 20.0.0
//

.version 9.0
.target sm_100
.address_size 64

	// .globl	_Z11fusedKernelI5First6SecondifEvT_T0_PT1_PT2_

.visible .entry _Z11fusedKernelI5First6SecondifEvT_T0_PT1_PT2_(
	.param .align 1 .b8 _Z11fusedKernelI5First6SecondifEvT_T0_PT1_PT2__param_0[1],
	.param .align 1 .b8 _Z11fusedKernelI5First6SecondifEvT_T0_PT1_PT2__param_1[1],
	.param .u64 .ptr .align 1 _Z11fusedKernelI5First6SecondifEvT_T0_PT1_PT2__param_2,
	.param .u64 .ptr .align 1 _Z11fusedKernelI5First6SecondifEvT_T0_PT1_PT2__param_3
)
{
	.reg .pred 	%p<2>;
	.reg .b32 	%r<6>;
	.reg .b32 	%f<4>;
	.reg .b64 	%rd<8>;

	ld.param.u64 	%rd1, [_Z11fusedKernelI5First6SecondifEvT_T0_PT1_PT2__param_2];
	ld.param.u64 	%rd2, [_Z11fusedKernelI5First6SecondifEvT_T0_PT1_PT2__param_3];
	mov.u32 	%r2, %ctaid.x;
	mov.u32 	%r3, %ntid.x;
	mov.u32 	%r4, %tid.x;
	mad.lo.s32 	%r1, %r2, %r3, %r4;
	setp.gt.s32 	%p1, %r1, 7;
	@%p1 bra 	$L__BB0_2;
	cvta.to.global.u64 	%rd3, %rd1;
	cvta.to.global.u64 	%rd4, %rd2;
	mul.wide.s32 	%rd5, %r1, 4;
	add.s64 	%rd6, %rd3, %rd5;
	ld.global.u32 	%r5, [%rd6];
	cvt.rn.f32.s32 	%f1, %r5;
	add.f32 	%f2, %f1, 0f3F000000;
	add.f32 	%f3, %f2, %f2;
	add.s64 	%rd7, %rd4, %rd5;
	st.global.f32 	[%rd7], %f3;
$L__BB0_2:
	ret;

}
	// .globl	_Z11fusedKernelI5First10SecondFailiiEvT_T0_PT1_PT2_
.visible .entry _Z11fusedKernelI5First10SecondFailiiEvT_T0_PT1_PT2_(
	.param .align 1 .b8 _Z11fusedKernelI5First10SecondFailiiEvT_T0_PT1_PT2__param_0[1],
	.param .align 1 .b8 _Z11fusedKernelI5First10SecondFailiiEvT_T0_PT1_PT2__param_1[1],
	.param .u64 .ptr .align 1 _Z11fusedKernelI5First10SecondFailiiEvT_T0_PT1_PT2__param_2,
	.param .u64 .ptr .align 1 _Z11fusedKernelI5First10SecondFailiiEvT_T0_PT1_PT2__param_3
)
{
	.reg .pred 	%p<2>;
	.reg .b32 	%r<8>;
	.reg .b32 	%f<3>;
	.reg .b64 	%rd<8>;

	ld.param.u64 	%rd1, [_Z11fusedKernelI5First10SecondFailiiEvT_T0_PT1_PT2__param_2];
	ld.param.u64 	%rd2, [_Z11fusedKernelI5First10SecondFailiiEvT_T0_PT1_PT2__param_3];
	mov.u32 	%r2, %ctaid.x;
	mov.u32 	%r3, %ntid.x;
	mov.u32 	%r4, %tid.x;
	mad.lo.s32 	%r1, %r2, %r3, %r4;
	setp.gt.s32 	%p1, %r1, 7;
	@%p1 bra 	$L__BB1_2;
	cvta.to.global.u64 	%rd3, %rd1;
	cvta.to.global.u64 	%rd4, %rd2;
	mul.wide.s32 	%rd5, %r1, 4;
	add.s64 	%rd6, %rd3, %rd5;
	ld.global.u32 	%r5, [%rd6];
	cvt.rn.f32.s32 	%f1, %r5;
	add.f32 	%f2, %f1, 0f3F000000;
	cvt.rzi.s32.f32 	%r6, %f2;
	shl.b32 	%r7, %r6, 1;
	add.s64 	%rd7, %rd4, %rd5;
	st.global.u32 	[%rd7], %r7;
$L__BB1_2:
	ret;

}


// ===== COMPILED SASS (sm_100) =====

	.target	sm_100

	.elftype	@"ET_EXEC"


//--------------------- .note.nv.tkinfo           --------------------------
	.section	.note.nv.tkinfo,"",@"SHT_NOTE"
	.sectionflags	@"SHF_NOTE_NV_TKINFO"
	.tkinfo
        /*0018*/ 	.word	0x00000002
        /*0030*/ 	.string	""
        /*0030*/ 	.string	"ptxas"
        /*0030*/ 	.string	"Cuda compilation tools, release 13.0, V13.0.88"
        /*0030*/ 	.string	"Build cuda_13.0.r13.0/compiler.36424714_0"
        /*0030*/ 	.string	"-arch sm_100 -m 64 "



//--------------------- .note.nv.cuinfo           --------------------------
	.section	.note.nv.cuinfo,"",@"SHT_NOTE"
	.sectionflags	@"SHF_NOTE_NV_CUINFO"
        /*0018*/ 	.short	0x0002
        /*001a*/ 	.short	0x0064
        /*001c*/ 	.short	0x0082
	.zero		2


//--------------------- .nv.info                  --------------------------
	.section	.nv.info,"",@"SHT_CUDA_INFO"
	.align	4


	//----- nvinfo : EIATTR_REGCOUNT
	.align		4
        /*0000*/ 	.byte	0x04, 0x2f
        /*0002*/ 	.short	(.L_1 - .L_0)
	.align		4
.L_0:
        /*0004*/ 	.word	index@(_Z11fusedKernelI5First6SecondifEvT_T0_PT1_PT2_)
        /*0008*/ 	.word	0x0000000a


	//----- nvinfo : EIATTR_FRAME_SIZE
	.align		4
.L_1:
        /*000c*/ 	.byte	0x04, 0x11
        /*000e*/ 	.short	(.L_3 - .L_2)
	.align		4
.L_2:
        /*0010*/ 	.word	index@(_Z11fusedKernelI5First6SecondifEvT_T0_PT1_PT2_)
        /*0014*/ 	.word	0x00000000


	//----- nvinfo : EIATTR_REGCOUNT
	.align		4
.L_3:
        /*0018*/ 	.byte	0x04, 0x2f
        /*001a*/ 	.short	(.L_5 - .L_4)
	.align		4
.L_4:
        /*001c*/ 	.word	index@(_Z11fusedKernelI5First10SecondFailiiEvT_T0_PT1_PT2_)
        /*0020*/ 	.word	0x0000000a


	//----- nvinfo : EIATTR_FRAME_SIZE
	.align		4
.L_5:
        /*0024*/ 	.byte	0x04, 0x11
        /*0026*/ 	.short	(.L_7 - .L_6)
	.align		4
.L_6:
        /*0028*/ 	.word	index@(_Z11fusedKernelI5First10SecondFailiiEvT_T0_PT1_PT2_)
        /*002c*/ 	.word	0x00000000


	//----- nvinfo : EIATTR_MIN_STACK_SIZE
	.align		4
.L_7:
        /*0030*/ 	.byte	0x04, 0x12
        /*0032*/ 	.short	(.L_9 - .L_8)
	.align		4
.L_8:
        /*0034*/ 	.word	index@(_Z11fusedKernelI5First10SecondFailiiEvT_T0_PT1_PT2_)
        /*0038*/ 	.word	0x00000000


	//----- nvinfo : EIATTR_MIN_STACK_SIZE
	.align		4
.L_9:
        /*003c*/ 	.byte	0x04, 0x12
        /*003e*/ 	.short	(.L_11 - .L_10)
	.align		4
.L_10:
        /*0040*/ 	.word	index@(_Z11fusedKernelI5First6SecondifEvT_T0_PT1_PT2_)
        /*0044*/ 	.word	0x00000000
.L_11:


//--------------------- .nv.compat                --------------------------
	.section	.nv.compat,"",@"SHT_CUDA_COMPAT_INFO"
	.align	4
        /*0000*/ 	.byte	0x02, 0x09, 0x00, 0x00, 0x02, 0x02, 0x01, 0x00, 0x02, 0x05, 0x05, 0x00, 0x03, 0x07, 0x01, 0x01
        /*0010*/ 	.byte	0x02, 0x03, 0x00, 0x00, 0x02, 0x06, 0x01, 0x00, 0x04, 0x0b, 0x08, 0x00, 0x09, 0x00, 0x00, 0x00
        /*0020*/ 	.byte	0x00, 0x00, 0x00, 0x00


//--------------------- .nv.info._Z11fusedKernelI5First10SecondFailiiEvT_T0_PT1_PT2_ --------------------------
	.section	.nv.info._Z11fusedKernelI5First10SecondFailiiEvT_T0_PT1_PT2_,"",@"SHT_CUDA_INFO"
	.sectionflags	@""
	.align	4


	//----- nvinfo : EIATTR_CUDA_API_VERSION
	.align		4
        /*0000*/ 	.byte	0x04, 0x37
        /*0002*/ 	.short	(.L_13 - .L_12)
.L_12:
        /*0004*/ 	.word	0x00000082


	//----- nvinfo : EIATTR_KPARAM_INFO
	.align		4
.L_13:
        /*0008*/ 	.byte	0x04, 0x17
        /*000a*/ 	.short	(.L_15 - .L_14)
.L_14:
        /*000c*/ 	.word	0x00000000
        /*0010*/ 	.short	0x0003
        /*0012*/ 	.short	0x0010
        /*0014*/ 	.byte	0x00, 0xf5, 0x21, 0x00


	//----- nvinfo : EIATTR_KPARAM_INFO
	.align		4
.L_15:
        /*0018*/ 	.byte	0x04, 0x17
        /*001a*/ 	.short	(.L_17 - .L_16)
.L_16:
        /*001c*/ 	.word	0x00000000
        /*0020*/ 	.short	0x0002
        /*0022*/ 	.short	0x0008
        /*0024*/ 	.byte	0x00, 0xf5, 0x21, 0x00


	//----- nvinfo : EIATTR_KPARAM_INFO
	.align		4
.L_17:
        /*0028*/ 	.byte	0x04, 0x17
        /*002a*/ 	.short	(.L_19 - .L_18)
.L_18:
        /*002c*/ 	.word	0x00000000
        /*0030*/ 	.short	0x0001
        /*0032*/ 	.short	0x0001
        /*0034*/ 	.byte	0x00, 0xf0, 0x05, 0x00


	//----- nvinfo : EIATTR_KPARAM_INFO
	.align		4
.L_19:
        /*0038*/ 	.byte	0x04, 0x17
        /*003a*/ 	.short	(.L_21 - .L_20)
.L_20:
        /*003c*/ 	.word	0x00000000
        /*0040*/ 	.short	0x0000
        /*0042*/ 	.short	0x0000
        /*0044*/ 	.byte	0x00, 0xf0, 0x05, 0x00


	//----- nvinfo : EIATTR_SPARSE_MMA_MASK
	.align		4
.L_21:
        /*0048*/ 	.byte	0x03, 0x50
        /*004a*/ 	.short	0x0000


	//----- nvinfo : EIATTR_MAXREG_COUNT
	.align		4
        /*004c*/ 	.byte	0x03, 0x1b
        /*004e*/ 	.short	0x00ff


	//----- nvinfo : EIATTR_MERCURY_ISA_VERSION
	.align		4
        /*0050*/ 	.byte	0x03, 0x5f
        /*0052*/ 	.short	0x0101


	//----- nvinfo : EIATTR_VRC_CTA_INIT_COUNT
	.align		4
        /*0054*/ 	.byte	0x02, 0x4a
	.zero		1
	.zero		1


	//----- nvinfo : EIATTR_EXIT_INSTR_OFFSETS
	.align		4
        /*0058*/ 	.byte	0x04, 0x1c
        /*005a*/ 	.short	(.L_23 - .L_22)


	//   ....[0]....
.L_22:
        /*005c*/ 	.word	0x00000060


	//   ....[1]....
        /*0060*/ 	.word	0x00000120


	//----- nvinfo : EIATTR_CBANK_PARAM_SIZE
	.align		4
.L_23:
        /*0064*/ 	.byte	0x03, 0x19
        /*0066*/ 	.short	0x0018


	//----- nvinfo : EIATTR_PARAM_CBANK
	.align		4
        /*0068*/ 	.byte	0x04, 0x0a
        /*006a*/ 	.short	(.L_25 - .L_24)
	.align		4
.L_24:
        /*006c*/ 	.word	index@(.nv.constant0._Z11fusedKernelI5First10SecondFailiiEvT_T0_PT1_PT2_)
        /*0070*/ 	.short	0x0380
        /*0072*/ 	.short	0x0018


	//----- nvinfo : EIATTR_SW_WAR
	.align		4
.L_25:
        /*0074*/ 	.byte	0x04, 0x36
        /*0076*/ 	.short	(.L_27 - .L_26)
.L_26:
        /*0078*/ 	.word	0x00000008
.L_27:


//--------------------- .nv.info._Z11fusedKernelI5First6SecondifEvT_T0_PT1_PT2_ --------------------------
	.section	.nv.info._Z11fusedKernelI5First6SecondifEvT_T0_PT1_PT2_,"",@"SHT_CUDA_INFO"
	.sectionflags	@""
	.align	4


	//----- nvinfo : EIATTR_CUDA_API_VERSION
	.align		4
        /*0000*/ 	.byte	0x04, 0x37
        /*0002*/ 	.short	(.L_29 - .L_28)
.L_28:
        /*0004*/ 	.word	0x00000082


	//----- nvinfo : EIATTR_KPARAM_INFO
	.align		4
.L_29:
        /*0008*/ 	.byte	0x04, 0x17
        /*000a*/ 	.short	(.L_31 - .L_30)
.L_30:
        /*000c*/ 	.word	0x00000000
        /*0010*/ 	.short	0x0003
        /*0012*/ 	.short	0x0010
        /*0014*/ 	.byte	0x00, 0xf5, 0x21, 0x00


	//----- nvinfo : EIATTR_KPARAM_INFO
	.align		4
.L_31:
        /*0018*/ 	.byte	0x04, 0x17
        /*001a*/ 	.short	(.L_33 - .L_32)
.L_32:
        /*001c*/ 	.word	0x00000000
        /*0020*/ 	.short	0x0002
        /*0022*/ 	.short	0x0008
        /*0024*/ 	.byte	0x00, 0xf5, 0x21, 0x00


	//----- nvinfo : EIATTR_KPARAM_INFO
	.align		4
.L_33:
        /*0028*/ 	.byte	0x04, 0x17
        /*002a*/ 	.short	(.L_35 - .L_34)
.L_34:
        /*002c*/ 	.word	0x00000000
        /*0030*/ 	.short	0x0001
        /*0032*/ 	.short	0x0001
        /*0034*/ 	.byte	0x00, 0xf0, 0x05, 0x00


	//----- nvinfo : EIATTR_KPARAM_INFO
	.align		4
.L_35:
        /*0038*/ 	.byte	0x04, 0x17
        /*003a*/ 	.short	(.L_37 - .L_36)
.L_36:
        /*003c*/ 	.word	0x00000000
        /*0040*/ 	.short	0x0000
        /*0042*/ 	.short	0x0000
        /*0044*/ 	.byte	0x00, 0xf0, 0x05, 0x00


	//----- nvinfo : EIATTR_SPARSE_MMA_MASK
	.align		4
.L_37:
        /*0048*/ 	.byte	0x03, 0x50
        /*004a*/ 	.short	0x0000


	//----- nvinfo : EIATTR_MAXREG_COUNT
	.align		4
        /*004c*/ 	.byte	0x03, 0x1b
        /*004e*/ 	.short	0x00ff


	//----- nvinfo : EIATTR_MERCURY_ISA_VERSION
	.align		4
        /*0050*/ 	.byte	0x03, 0x5f
        /*0052*/ 	.short	0x0101


	//----- nvinfo : EIATTR_VRC_CTA_INIT_COUNT
	.align		4
        /*0054*/ 	.byte	0x02, 0x4a
	.zero		1
	.zero		1


	//----- nvinfo : EIATTR_EXIT_INSTR_OFFSETS
	.align		4
        /*0058*/ 	.byte	0x04, 0x1c
        /*005a*/ 	.short	(.L_39 - .L_38)


	//   ....[0]....
.L_38:
        /*005c*/ 	.word	0x00000060


	//   ....[1]....
        /*0060*/ 	.word	0x00000110


	//----- nvinfo : EIATTR_CBANK_PARAM_SIZE
	.align		4
.L_39:
        /*0064*/ 	.byte	0x03, 0x19
        /*0066*/ 	.short	0x0018


	//----- nvinfo : EIATTR_PARAM_CBANK
	.align		4
        /*0068*/ 	.byte	0x04, 0x0a
        /*006a*/ 	.short	(.L_41 - .L_40)
	.align		4
.L_40:
        /*006c*/ 	.word	index@(.nv.constant0._Z11fusedKernelI5First6SecondifEvT_T0_PT1_PT2_)
        /*0070*/ 	.short	0x0380
        /*0072*/ 	.short	0x0018


	//----- nvinfo : EIATTR_SW_WAR
	.align		4
.L_41:
        /*0074*/ 	.byte	0x04, 0x36
        /*0076*/ 	.short	(.L_43 - .L_42)
.L_42:
        /*0078*/ 	.word	0x00000008
.L_43:


//--------------------- .nv.callgraph             --------------------------
	.section	.nv.callgraph,"",@"SHT_CUDA_CALLGRAPH"
	.align	4
	.sectionentsize	8
	.align		4
        /*0000*/ 	.word	0x00000000
	.align		4
        /*0004*/ 	.word	0xffffffff
	.align		4
        /*0008*/ 	.word	0x00000000
	.align		4
        /*000c*/ 	.word	0xfffffffe
	.align		4
        /*0010*/ 	.word	0x00000000
	.align		4
        /*0014*/ 	.word	0xfffffffd
	.align		4
        /*0018*/ 	.word	0x00000000
	.align		4
        /*001c*/ 	.word	0xfffffffc


//--------------------- .text._Z11fusedKernelI5First10SecondFailiiEvT_T0_PT1_PT2_ --------------------------
	.section	.text._Z11fusedKernelI5First10SecondFailiiEvT_T0_PT1_PT2_,"ax",@progbits
	.align	128
        .global         _Z11fusedKernelI5First10SecondFailiiEvT_T0_PT1_PT2_
        .type           _Z11fusedKernelI5First10SecondFailiiEvT_T0_PT1_PT2_,@function
        .size           _Z11fusedKernelI5First10SecondFailiiEvT_T0_PT1_PT2_,(.L_x_2 - _Z11fusedKernelI5First10SecondFailiiEvT_T0_PT1_PT2_)
        .other          _Z11fusedKernelI5First10SecondFailiiEvT_T0_PT1_PT2_,@"STO_CUDA_ENTRY STV_DEFAULT"
_Z11fusedKernelI5First10SecondFailiiEvT_T0_PT1_PT2_:
.text._Z11fusedKernelI5First10SecondFailiiEvT_T0_PT1_PT2_:
[----:B------:R-:W-:Y:S01]  /*0000*/  LDC R1, c[0x0][0x37c] ;  /* 0x0000df00ff017b82 */ /* 0x000fe20000000800 */
[----:B------:R-:W0:Y:S07]  /*0010*/  S2R R0, SR_TID.X ;  /* 0x0000000000007919 */ /* 0x000e2e0000002100 */
[----:B------:R-:W0:Y:S08]  /*0020*/  S2UR UR4, SR_CTAID.X ;  /* 0x00000000000479c3 */ /* 0x000e300000002500 */
[----:B------:R-:W0:Y:S02]  /*0030*/  LDC R7, c[0x0][0x360] ;  /* 0x0000d800ff077b82 */ /* 0x000e240000000800 */
[----:B0-----:R-:W-:-:S05]  /*0040*/  IMAD R7, R7, UR4, R0 ;  /* 0x0000000407077c24 */ /* 0x001fca000f8e0200 */
[----:B------:R-:W-:-:S13]  /*0050*/  ISETP.GT.AND P0, PT, R7, 0x7, PT ;  /* 0x000000070700780c */ /* 0x000fda0003f04270 */
[----:B------:R-:W-:Y:S05]  /*0060*/  @P0 EXIT ;  /* 0x000000000000094d */ /* 0x000fea0003800000 */
[----:B------:R-:W0:Y:S01]  /*0070*/  LDC.64 R2, c[0x0][0x388] ;  /* 0x0000e200ff027b82 */ /* 0x000e220000000a00 */
[----:B------:R-:W1:Y:S07]  /*0080*/  LDCU.64 UR4, c[0x0][0x358] ;  /* 0x00006b00ff0477ac */ /* 0x000e6e0008000a00 */
[----:B------:R-:W2:Y:S01]  /*0090*/  LDC.64 R4, c[0x0][0x390] ;  /* 0x0000e400ff047b82 */ /* 0x000ea20000000a00 */
[----:B0-----:R-:W-:-:S06]  /*00a0*/  IMAD.WIDE R2, R7, 0x4, R2 ;  /* 0x0000000407027825 */ /* 0x001fcc00078e0202 */
[----:B-1----:R-:W3:Y:S01]  /*00b0*/  LDG.E R2, desc[UR4][R2.64] ;  /* 0x0000000402027981 */ /* 0x002ee2000c1e1900 */
[----:B--2---:R-:W-:Y:S01]  /*00c0*/  IMAD.WIDE R4, R7, 0x4, R4 ;  /* 0x0000000407047825 */ /* 0x004fe200078e0204 */
[----:B---3--:R-:W-:-:S05]  /*00d0*/  I2FP.F32.S32 R0, R2 ;  /* 0x0000000200007245 */ /* 0x008fca0000201400 */
[----:B------:R-:W-:-:S06]  /*00e0*/  FADD R0, R0, 0.5 ;  /* 0x3f00000000007421 */ /* 0x000fcc0000000000 */
[----:B------:R-:W0:Y:S02]  /*00f0*/  F2I.TRUNC.NTZ R0, R0 ;  /* 0x0000000000007305 */ /* 0x000e24000020f100 */
[----:B0-----:R-:W-:-:S05]  /*0100*/  SHF.L.U32 R7, R0, 0x1, RZ ;  /* 0x0000000100077819 */ /* 0x001fca00000006ff */
[----:B------:R-:W-:Y:S01]  /*0110*/  STG.E desc[UR4][R4.64], R7 ;  /* 0x0000000704007986 */ /* 0x000fe2000c101904 */
[----:B------:R-:W-:Y:S05]  /*0120*/  EXIT ;  /* 0x000000000000794d */ /* 0x000fea0003800000 */
.L_x_0:
[----:B------:R-:W-:-:S00]  /*0130*/  BRA `(.L_x_0) ;  /* 0xfffffffc00fc7947 */ /* 0x000fc0000383ffff */
[----:B------:R-:W-:-:S00]  /*0140*/  NOP ;  /* 0x0000000000007918 */ /* 0x000fc00000000000 */
        /* <DEDUP_REMOVED lines=11> */
.L_x_2:


//--------------------- .text._Z11fusedKernelI5First6SecondifEvT_T0_PT1_PT2_ --------------------------
	.section	.text._Z11fusedKernelI5First6SecondifEvT_T0_PT1_PT2_,"ax",@progbits
	.align	128
        .global         _Z11fusedKernelI5First6SecondifEvT_T0_PT1_PT2_
        .type           _Z11fusedKernelI5First6SecondifEvT_T0_PT1_PT2_,@function
        .size           _Z11fusedKernelI5First6SecondifEvT_T0_PT1_PT2_,(.L_x_3 - _Z11fusedKernelI5First6SecondifEvT_T0_PT1_PT2_)
        .other          _Z11fusedKernelI5First6SecondifEvT_T0_PT1_PT2_,@"STO_CUDA_ENTRY STV_DEFAULT"
_Z11fusedKernelI5First6SecondifEvT_T0_PT1_PT2_:
.text._Z11fusedKernelI5First6SecondifEvT_T0_PT1_PT2_:
        /* <DEDUP_REMOVED lines=14> */
[----:B------:R-:W-:-:S04]  /*00e0*/  FADD R0, R0, 0.5 ;  /* 0x3f00000000007421 */ /* 0x000fc80000000000 */
[----:B------:R-:W-:-:S05]  /*00f0*/  FADD R7, R0, R0 ;  /* 0x0000000000077221 */ /* 0x000fca0000000000 */
[----:B------:R-:W-:Y:S01]  /*0100*/  STG.E desc[UR4][R4.64], R7 ;  /* 0x0000000704007986 */ /* 0x000fe2000c101904 */
[----:B------:R-:W-:Y:S05]  /*0110*/  EXIT ;  /* 0x000000000000794d */ /* 0x000fea0003800000 */
.L_x_1:
        /* <DEDUP_REMOVED lines=14> */
.L_x_3:


//--------------------- .nv.shared.reserved.0     --------------------------
	.section	.nv.shared.reserved.0,"aw",@nobits
	.weak		__nv_reservedSMEM_offset_0_alias
	.size		__nv_reservedSMEM_offset_0_alias, 0, 64
	.other		__nv_reservedSMEM_offset_0_alias,@"STO_CUDA_RESERVED_SHARED STV_DEFAULT"
__nv_reservedSMEM_offset_0_alias:
	.zero		0
	.zero		64


//--------------------- .nv.constant0._Z11fusedKernelI5First10SecondFailiiEvT_T0_PT1_PT2_ --------------------------
	.section	.nv.constant0._Z11fusedKernelI5First10SecondFailiiEvT_T0_PT1_PT2_,"a",@progbits
	.sectionflags	@""
	.align	4
.nv.constant0._Z11fusedKernelI5First10SecondFailiiEvT_T0_PT1_PT2_:
	.zero		920


//--------------------- .nv.constant0._Z11fusedKernelI5First6SecondifEvT_T0_PT1_PT2_ --------------------------
	.section	.nv.constant0._Z11fusedKernelI5First6SecondifEvT_T0_PT1_PT2_,"a",@progbits
	.sectionflags	@""
	.align	4
.nv.constant0._Z11fusedKernelI5First6SecondifEvT_T0_PT1_PT2_:
	.zero		920


//--------------------- SYMBOLS --------------------------

	.type		.nv.reservedSmem.offset0,@object
	.size		.nv.reservedSmem.offset0,0x4
